//
// Generated by NVIDIA NVVM Compiler
//
// Compiler Build ID: CL-36424714
// Cuda compilation tools, release 13.0, V13.0.88
// Based on NVVM 20.0.0
//

.version 9.0
.target sm_100
.address_size 64

	// .globl	matrixMultiplyShared
// _ZZ20matrixMultiplySharedE2As has been demoted
// _ZZ20matrixMultiplySharedE2Bs has been demoted

.visible .entry matrixMultiplyShared(
	.param .u64 .ptr .align 1 matrixMultiplyShared_param_0,
	.param .u64 .ptr .align 1 matrixMultiplyShared_param_1,
	.param .u64 .ptr .align 1 matrixMultiplyShared_param_2,
	.param .u32 matrixMultiplyShared_param_3,
	.param .u32 matrixMultiplyShared_param_4,
	.param .u32 matrixMultiplyShared_param_5
)
{
	.reg .pred 	%p<26>;
	.reg .b32 	%r<69>;
	.reg .b32 	%f<181>;
	.reg .b64 	%rd<21>;
	// demoted variable
	.shared .align 4 .b8 _ZZ20matrixMultiplySharedE2As[1024];
	// demoted variable
	.shared .align 4 .b8 _ZZ20matrixMultiplySharedE2Bs[1024];
	ld.param.u64 	%rd4, [matrixMultiplyShared_param_0];
	ld.param.u64 	%rd5, [matrixMultiplyShared_param_1];
	ld.param.u64 	%rd3, [matrixMultiplyShared_param_2];
	ld.param.u32 	%r35, [matrixMultiplyShared_param_3];
	ld.param.u32 	%r36, [matrixMultiplyShared_param_4];
	ld.param.u32 	%r37, [matrixMultiplyShared_param_5];
	cvta.to.global.u64 	%rd1, %rd5;
	cvta.to.global.u64 	%rd2, %rd4;
	mov.u32 	%r38, %ctaid.y;
	shl.b32 	%r39, %r38, 4;
	mov.u32 	%r1, %tid.y;
	add.s32 	%r2, %r39, %r1;
	mov.u32 	%r40, %ctaid.x;
	shl.b32 	%r3, %r40, 4;
	mov.u32 	%r4, %tid.x;
	add.s32 	%r5, %r3, %r4;
	setp.lt.s32 	%p1, %r37, 1;
	mov.f32 	%f180, 0f00000000;
	@%p1 bra 	$L__BB0_19;
	shl.b32 	%r42, %r1, 6;
	mov.u32 	%r43, _ZZ20matrixMultiplySharedE2As;
	add.s32 	%r6, %r43, %r42;
	shl.b32 	%r44, %r4, 2;
	add.s32 	%r7, %r6, %r44;
	mul.lo.s32 	%r8, %r37, %r2;
	mov.u32 	%r45, _ZZ20matrixMultiplySharedE2Bs;
	add.s32 	%r10, %r45, %r44;
	add.s32 	%r9, %r10, %r42;
	add.s32 	%r11, %r37, -1;
	setp.lt.u32 	%p2, %r37, 17;
	mov.f32 	%f180, 0f00000000;
	mov.b32 	%r68, 0;
	@%p2 bra 	$L__BB0_13;
	shr.u32 	%r47, %r11, 4;
	add.s32 	%r48, %r47, 1;
	add.s32 	%r49, %r1, 16;
	mad.lo.s32 	%r50, %r36, %r49, %r4;
	add.s32 	%r65, %r50, %r3;
	shl.b32 	%r13, %r36, 5;
	mad.lo.s32 	%r51, %r1, %r36, %r4;
	add.s32 	%r64, %r51, %r3;
	add.s32 	%r62, %r4, %r8;
	and.b32  	%r52, %r48, 536870910;
	neg.s32 	%r61, %r52;
	mov.f32 	%f180, 0f00000000;
	mov.b32 	%r67, 16;
	mov.u32 	%r63, %r4;
	mov.u32 	%r66, %r1;
$L__BB0_3:
	setp.ge.s32 	%p3, %r2, %r35;
	setp.ge.u32 	%p4, %r63, %r37;
	mov.f32 	%f172, 0f00000000;
	or.pred  	%p5, %p3, %p4;
	@%p5 bra 	$L__BB0_5;
	mul.wide.u32 	%rd6, %r62, 4;
	add.s64 	%rd7, %rd2, %rd6;
	ld.global.f32 	%f172, [%rd7];
$L__BB0_5:
	setp.ge.s32 	%p6, %r5, %r36;
	st.shared.f32 	[%r7], %f172;
	setp.ge.u32 	%p7, %r66, %r37;
	mov.f32 	%f173, 0f00000000;
	or.pred  	%p8, %p6, %p7;
	@%p8 bra 	$L__BB0_7;
	mul.wide.u32 	%rd8, %r64, 4;
	add.s64 	%rd9, %rd1, %rd8;
	ld.global.f32 	%f173, [%rd9];
$L__BB0_7:
	st.shared.f32 	[%r9], %f173;
	bar.sync 	0;
	ld.shared.f32 	%f27, [%r6];
	ld.shared.f32 	%f28, [%r10];
	fma.rn.f32 	%f29, %f27, %f28, %f180;
	ld.shared.f32 	%f30, [%r6+4];
	ld.shared.f32 	%f31, [%r10+64];
	fma.rn.f32 	%f32, %f30, %f31, %f29;
	ld.shared.f32 	%f33, [%r6+8];
	ld.shared.f32 	%f34, [%r10+128];
	fma.rn.f32 	%f35, %f33, %f34, %f32;
	ld.shared.f32 	%f36, [%r6+12];
	ld.shared.f32 	%f37, [%r10+192];
	fma.rn.f32 	%f38, %f36, %f37, %f35;
	ld.shared.f32 	%f39, [%r6+16];
	ld.shared.f32 	%f40, [%r10+256];
	fma.rn.f32 	%f41, %f39, %f40, %f38;
	ld.shared.f32 	%f42, [%r6+20];
	ld.shared.f32 	%f43, [%r10+320];
	fma.rn.f32 	%f44, %f42, %f43, %f41;
	ld.shared.f32 	%f45, [%r6+24];
	ld.shared.f32 	%f46, [%r10+384];
	fma.rn.f32 	%f47, %f45, %f46, %f44;
	ld.shared.f32 	%f48, [%r6+28];
	ld.shared.f32 	%f49, [%r10+448];
	fma.rn.f32 	%f50, %f48, %f49, %f47;
	ld.shared.f32 	%f51, [%r6+32];
	ld.shared.f32 	%f52, [%r10+512];
	fma.rn.f32 	%f53, %f51, %f52, %f50;
	ld.shared.f32 	%f54, [%r6+36];
	ld.shared.f32 	%f55, [%r10+576];
	fma.rn.f32 	%f56, %f54, %f55, %f53;
	ld.shared.f32 	%f57, [%r6+40];
	ld.shared.f32 	%f58, [%r10+640];
	fma.rn.f32 	%f59, %f57, %f58, %f56;
	ld.shared.f32 	%f60, [%r6+44];
	ld.shared.f32 	%f61, [%r10+704];
	fma.rn.f32 	%f62, %f60, %f61, %f59;
	ld.shared.f32 	%f63, [%r6+48];
	ld.shared.f32 	%f64, [%r10+768];
	fma.rn.f32 	%f65, %f63, %f64, %f62;
	ld.shared.f32 	%f66, [%r6+52];
	ld.shared.f32 	%f67, [%r10+832];
	fma.rn.f32 	%f68, %f66, %f67, %f65;
	ld.shared.f32 	%f69, [%r6+56];
	ld.shared.f32 	%f70, [%r10+896];
	fma.rn.f32 	%f71, %f69, %f70, %f68;
	ld.shared.f32 	%f72, [%r6+60];
	ld.shared.f32 	%f73, [%r10+960];
	fma.rn.f32 	%f6, %f72, %f73, %f71;
	bar.sync 	0;
	add.s32 	%r53, %r63, 16;
	setp.ge.u32 	%p10, %r53, %r37;
	mov.f32 	%f174, 0f00000000;
	or.pred  	%p11, %p3, %p10;
	@%p11 bra 	$L__BB0_9;
	add.s32 	%r54, %r62, 16;
	mul.wide.u32 	%rd10, %r54, 4;
	add.s64 	%rd11, %rd2, %rd10;
	ld.global.f32 	%f174, [%rd11];
$L__BB0_9:
	st.shared.f32 	[%r7], %f174;
	add.s32 	%r55, %r66, 16;
	setp.ge.u32 	%p13, %r55, %r37;
	mov.f32 	%f175, 0f00000000;
	or.pred  	%p14, %p6, %p13;
	@%p14 bra 	$L__BB0_11;
	mul.wide.u32 	%rd12, %r65, 4;
	add.s64 	%rd13, %rd1, %rd12;
	ld.global.f32 	%f175, [%rd13];
$L__BB0_11:
	st.shared.f32 	[%r9], %f175;
	bar.sync 	0;
	ld.shared.f32 	%f75, [%r6];
	ld.shared.f32 	%f76, [%r10];
	fma.rn.f32 	%f77, %f75, %f76, %f6;
	ld.shared.f32 	%f78, [%r6+4];
	ld.shared.f32 	%f79, [%r10+64];
	fma.rn.f32 	%f80, %f78, %f79, %f77;
	ld.shared.f32 	%f81, [%r6+8];
	ld.shared.f32 	%f82, [%r10+128];
	fma.rn.f32 	%f83, %f81, %f82, %f80;
	ld.shared.f32 	%f84, [%r6+12];
	ld.shared.f32 	%f85, [%r10+192];
	fma.rn.f32 	%f86, %f84, %f85, %f83;
	ld.shared.f32 	%f87, [%r6+16];
	ld.shared.f32 	%f88, [%r10+256];
	fma.rn.f32 	%f89, %f87, %f88, %f86;
	ld.shared.f32 	%f90, [%r6+20];
	ld.shared.f32 	%f91, [%r10+320];
	fma.rn.f32 	%f92, %f90, %f91, %f89;
	ld.shared.f32 	%f93, [%r6+24];
	ld.shared.f32 	%f94, [%r10+384];
	fma.rn.f32 	%f95, %f93, %f94, %f92;
	ld.shared.f32 	%f96, [%r6+28];
	ld.shared.f32 	%f97, [%r10+448];
	fma.rn.f32 	%f98, %f96, %f97, %f95;
	ld.shared.f32 	%f99, [%r6+32];
	ld.shared.f32 	%f100, [%r10+512];
	fma.rn.f32 	%f101, %f99, %f100, %f98;
	ld.shared.f32 	%f102, [%r6+36];
	ld.shared.f32 	%f103, [%r10+576];
	fma.rn.f32 	%f104, %f102, %f103, %f101;
	ld.shared.f32 	%f105, [%r6+40];
	ld.shared.f32 	%f106, [%r10+640];
	fma.rn.f32 	%f107, %f105, %f106, %f104;
	ld.shared.f32 	%f108, [%r6+44];
	ld.shared.f32 	%f109, [%r10+704];
	fma.rn.f32 	%f110, %f108, %f109, %f107;
	ld.shared.f32 	%f111, [%r6+48];
	ld.shared.f32 	%f112, [%r10+768];
	fma.rn.f32 	%f113, %f111, %f112, %f110;
	ld.shared.f32 	%f114, [%r6+52];
	ld.shared.f32 	%f115, [%r10+832];
	fma.rn.f32 	%f116, %f114, %f115, %f113;
	ld.shared.f32 	%f117, [%r6+56];
	ld.shared.f32 	%f118, [%r10+896];
	fma.rn.f32 	%f119, %f117, %f118, %f116;
	ld.shared.f32 	%f120, [%r6+60];
	ld.shared.f32 	%f121, [%r10+960];
	fma.rn.f32 	%f180, %f120, %f121, %f119;
	bar.sync 	0;
	add.s32 	%r67, %r67, 32;
	add.s32 	%r66, %r66, 32;
	add.s32 	%r65, %r65, %r13;
	add.s32 	%r64, %r64, %r13;
	add.s32 	%r63, %r63, 32;
	add.s32 	%r62, %r62, 32;
	add.s32 	%r61, %r61, 2;
	setp.ne.s32 	%p15, %r61, 0;
	@%p15 bra 	$L__BB0_3;
	add.s32 	%r68, %r67, -16;
$L__BB0_13:
	and.b32  	%r56, %r11, 16;
	setp.ne.s32 	%p16, %r56, 0;
	@%p16 bra 	$L__BB0_19;
	setp.ge.s32 	%p17, %r2, %r35;
	add.s32 	%r33, %r68, %r4;
	setp.ge.u32 	%p18, %r33, %r37;
	mov.f32 	%f178, 0f00000000;
	or.pred  	%p19, %p17, %p18;
	@%p19 bra 	$L__BB0_16;
	add.s32 	%r58, %r33, %r8;
	mul.wide.u32 	%rd14, %r58, 4;
	add.s64 	%rd15, %rd2, %rd14;
	ld.global.f32 	%f178, [%rd15];
$L__BB0_16:
	setp.ge.s32 	%p20, %r5, %r36;
	st.shared.f32 	[%r7], %f178;
	add.s32 	%r34, %r68, %r1;
	setp.ge.u32 	%p21, %r34, %r37;
	mov.f32 	%f179, 0f00000000;
	or.pred  	%p22, %p20, %p21;
	@%p22 bra 	$L__BB0_18;
	mad.lo.s32 	%r59, %r34, %r36, %r5;
	mul.wide.u32 	%rd16, %r59, 4;
	add.s64 	%rd17, %rd1, %rd16;
	ld.global.f32 	%f179, [%rd17];
$L__BB0_18:
	st.shared.f32 	[%r9], %f179;
	bar.sync 	0;
	ld.shared.f32 	%f124, [%r6];
	ld.shared.f32 	%f125, [%r10];
	fma.rn.f32 	%f126, %f124, %f125, %f180;
	ld.shared.f32 	%f127, [%r6+4];
	ld.shared.f32 	%f128, [%r10+64];
	fma.rn.f32 	%f129, %f127, %f128, %f126;
	ld.shared.f32 	%f130, [%r6+8];
	ld.shared.f32 	%f131, [%r10+128];
	fma.rn.f32 	%f132, %f130, %f131, %f129;
	ld.shared.f32 	%f133, [%r6+12];
	ld.shared.f32 	%f134, [%r10+192];
	fma.rn.f32 	%f135, %f133, %f134, %f132;
	ld.shared.f32 	%f136, [%r6+16];
	ld.shared.f32 	%f137, [%r10+256];
	fma.rn.f32 	%f138, %f136, %f137, %f135;
	ld.shared.f32 	%f139, [%r6+20];
	ld.shared.f32 	%f140, [%r10+320];
	fma.rn.f32 	%f141, %f139, %f140, %f138;
	ld.shared.f32 	%f142, [%r6+24];
	ld.shared.f32 	%f143, [%r10+384];
	fma.rn.f32 	%f144, %f142, %f143, %f141;
	ld.shared.f32 	%f145, [%r6+28];
	ld.shared.f32 	%f146, [%r10+448];
	fma.rn.f32 	%f147, %f145, %f146, %f144;
	ld.shared.f32 	%f148, [%r6+32];
	ld.shared.f32 	%f149, [%r10+512];
	fma.rn.f32 	%f150, %f148, %f149, %f147;
	ld.shared.f32 	%f151, [%r6+36];
	ld.shared.f32 	%f152, [%r10+576];
	fma.rn.f32 	%f153, %f151, %f152, %f150;
	ld.shared.f32 	%f154, [%r6+40];
	ld.shared.f32 	%f155, [%r10+640];
	fma.rn.f32 	%f156, %f154, %f155, %f153;
	ld.shared.f32 	%f157, [%r6+44];
	ld.shared.f32 	%f158, [%r10+704];
	fma.rn.f32 	%f159, %f157, %f158, %f156;
	ld.shared.f32 	%f160, [%r6+48];
	ld.shared.f32 	%f161, [%r10+768];
	fma.rn.f32 	%f162, %f160, %f161, %f159;
	ld.shared.f32 	%f163, [%r6+52];
	ld.shared.f32 	%f164, [%r10+832];
	fma.rn.f32 	%f165, %f163, %f164, %f162;
	ld.shared.f32 	%f166, [%r6+56];
	ld.shared.f32 	%f167, [%r10+896];
	fma.rn.f32 	%f168, %f166, %f167, %f165;
	ld.shared.f32 	%f169, [%r6+60];
	ld.shared.f32 	%f170, [%r10+960];
	fma.rn.f32 	%f180, %f169, %f170, %f168;
	bar.sync 	0;
$L__BB0_19:
	setp.ge.s32 	%p23, %r2, %r35;
	setp.ge.s32 	%p24, %r5, %r36;
	or.pred  	%p25, %p23, %p24;
	@%p25 bra 	$L__BB0_21;
	mad.lo.s32 	%r60, %r36, %r2, %r5;
	cvta.to.global.u64 	%rd18, %rd3;
	mul.wide.s32 	%rd19, %r60, 4;
	add.s64 	%rd20, %rd18, %rd19;
	st.global.f32 	[%rd20], %f180;
$L__BB0_21:
	ret;

}


// ===== COMPILED SASS (sm_100) =====

	.target	sm_100

	.elftype	@"ET_EXEC"


//--------------------- .note.nv.tkinfo           --------------------------
	.section	.note.nv.tkinfo,"",@"SHT_NOTE"
	.sectionflags	@"SHF_NOTE_NV_TKINFO"
	.tkinfo
        /*0018*/ 	.word	0x00000002
        /*0030*/ 	.string	""
        /*0030*/ 	.string	"ptxas"
        /*0030*/ 	.string	"Cuda compilation tools, release 13.0, V13.0.88"
        /*0030*/ 	.string	"Build cuda_13.0.r13.0/compiler.36424714_0"
        /*0030*/ 	.string	"-arch sm_100 -m 64 "



//--------------------- .note.nv.cuinfo           --------------------------
	.section	.note.nv.cuinfo,"",@"SHT_NOTE"
	.sectionflags	@"SHF_NOTE_NV_CUINFO"
        /*0018*/ 	.short	0x0002
        /*001a*/ 	.short	0x0064
        /*001c*/ 	.short	0x0082
	.zero		2


//--------------------- .nv.info                  --------------------------
	.section	.nv.info,"",@"SHT_CUDA_INFO"
	.align	4


	//----- nvinfo : EIATTR_REGCOUNT
	.align		4
        /*0000*/ 	.byte	0x04, 0x2f
        /*0002*/ 	.short	(.L_1 - .L_0)
	.align		4
.L_0:
        /*0004*/ 	.word	index@(matrixMultiplyShared)
        /*0008*/ 	.word	0x00000020


	//----- nvinfo : EIATTR_FRAME_SIZE
	.align		4
.L_1:
        /*000c*/ 	.byte	0x04, 0x11
        /*000e*/ 	.short	(.L_3 - .L_2)
	.align		4
.L_2:
        /*0010*/ 	.word	index@(matrixMultiplyShared)
        /*0014*/ 	.word	0x00000000


	//----- nvinfo : EIATTR_MIN_STACK_SIZE
	.align		4
.L_3:
        /*0018*/ 	.byte	0x04, 0x12
        /*001a*/ 	.short	(.L_5 - .L_4)
	.align		4
.L_4:
        /*001c*/ 	.word	index@(matrixMultiplyShared)
        /*0020*/ 	.word	0x00000000
.L_5:


//--------------------- .nv.compat                --------------------------
	.section	.nv.compat,"",@"SHT_CUDA_COMPAT_INFO"
	.align	4
        /*0000*/ 	.byte	0x02, 0x09, 0x00, 0x00, 0x02, 0x02, 0x01, 0x00, 0x02, 0x05, 0x05, 0x00, 0x03, 0x07, 0x01, 0x01
        /*0010*/ 	.byte	0x02, 0x03, 0x00, 0x00, 0x02, 0x06, 0x01, 0x00, 0x04, 0x0b, 0x08, 0x00, 0x09, 0x00, 0x00, 0x00
        /*0020*/ 	.byte	0x00, 0x00, 0x00, 0x00


//--------------------- .nv.info.matrixMultiplyShared --------------------------
	.section	.nv.info.matrixMultiplyShared,"",@"SHT_CUDA_INFO"
	.sectionflags	@""
	.align	4


	//----- nvinfo : EIATTR_CUDA_API_VERSION
	.align		4
        /*0000*/ 	.byte	0x04, 0x37
        /*0002*/ 	.short	(.L_7 - .L_6)
.L_6:
        /*0004*/ 	.word	0x00000082


	//----- nvinfo : EIATTR_KPARAM_INFO
	.align		4
.L_7:
        /*0008*/ 	.byte	0x04, 0x17
        /*000a*/ 	.short	(.L_9 - .L_8)
.L_8:
        /*000c*/ 	.word	0x00000000
        /*0010*/ 	.short	0x0005
        /*0012*/ 	.short	0x0020
        /*0014*/ 	.byte	0x00, 0xf0, 0x11, 0x00


	//----- nvinfo : EIATTR_KPARAM_INFO
	.align		4
.L_9:
        /*0018*/ 	.byte	0x04, 0x17
        /*001a*/ 	.short	(.L_11 - .L_10)
.L_10:
        /*001c*/ 	.word	0x00000000
        /*0020*/ 	.short	0x0004
        /*0022*/ 	.short	0x001c
        /*0024*/ 	.byte	0x00, 0xf0, 0x11, 0x00


	//----- nvinfo : EIATTR_KPARAM_INFO
	.align		4
.L_11:
        /*0028*/ 	.byte	0x04, 0x17
        /*002a*/ 	.short	(.L_13 - .L_12)
.L_12:
        /*002c*/ 	.word	0x00000000
        /*0030*/ 	.short	0x0003
        /*0032*/ 	.short	0x0018
        /*0034*/ 	.byte	0x00, 0xf0, 0x11, 0x00


	//----- nvinfo : EIATTR_KPARAM_INFO
	.align		4
.L_13:
        /*0038*/ 	.byte	0x04, 0x17
        /*003a*/ 	.short	(.L_15 - .L_14)
.L_14:
        /*003c*/ 	.word	0x00000000
        /*0040*/ 	.short	0x0002
        /*0042*/ 	.short	0x0010
        /*0044*/ 	.byte	0x00, 0xf5, 0x21, 0x00


	//----- nvinfo : EIATTR_KPARAM_INFO
	.align		4
.L_15:
        /*0048*/ 	.byte	0x04, 0x17
        /*004a*/ 	.short	(.L_17 - .L_16)
.L_16:
        /*004c*/ 	.word	0x00000000
        /*0050*/ 	.short	0x0001
        /*0052*/ 	.short	0x0008
        /*0054*/ 	.byte	0x00, 0xf5, 0x21, 0x00


	//----- nvinfo : EIATTR_KPARAM_INFO
	.align		4
.L_17:
        /*0058*/ 	.byte	0x04, 0x17
        /*005a*/ 	.short	(.L_19 - .L_18)
.L_18:
        /*005c*/ 	.word	0x00000000
        /*0060*/ 	.short	0x0000
        /*0062*/ 	.short	0x0000
        /*0064*/ 	.byte	0x00, 0xf5, 0x21, 0x00


	//----- nvinfo : EIATTR_SPARSE_MMA_MASK
	.align		4
.L_19:
        /*0068*/ 	.byte	0x03, 0x50
        /*006a*/ 	.short	0x0000


	//----- nvinfo : EIATTR_MAXREG_COUNT
	.align		4
        /*006c*/ 	.byte	0x03, 0x1b
        /*006e*/ 	.short	0x00ff


	//----- nvinfo : EIATTR_NUM_BARRIERS
	.align		4
        /*0070*/ 	.byte	0x02, 0x4c
        /*0072*/ 	.byte	0x01
	.zero		1


	//----- nvinfo : EIATTR_MERCURY_ISA_VERSION
	.align		4
        /*0074*/ 	.byte	0x03, 0x5f
        /*0076*/ 	.short	0x0101


	//----- nvinfo : EIATTR_VRC_CTA_INIT_COUNT
	.align		4
        /*0078*/ 	.byte	0x02, 0x4a
	.zero		1
	.zero		1


	//----- nvinfo : EIATTR_EXIT_INSTR_OFFSETS
	.align		4
        /*007c*/ 	.byte	0x04, 0x1c
        /*007e*/ 	.short	(.L_21 - .L_20)


	//   ....[0]....
.L_20:
        /*0080*/ 	.word	0x00000dd0


	//   ....[1]....
        /*0084*/ 	.word	0x00000e20


	//----- nvinfo : EIATTR_CBANK_PARAM_SIZE
	.align		4
.L_21:
        /*0088*/ 	.byte	0x03, 0x19
        /*008a*/ 	.short	0x0024


	//----- nvinfo : EIATTR_PARAM_CBANK
	.align		4
        /*008c*/ 	.byte	0x04, 0x0a
        /*008e*/ 	.short	(.L_23 - .L_22)
	.align		4
.L_22:
        /*0090*/ 	.word	index@(.nv.constant0.matrixMultiplyShared)
        /*0094*/ 	.short	0x0380
        /*0096*/ 	.short	0x0024


	//----- nvinfo : EIATTR_SW_WAR
	.align		4
.L_23:
        /*0098*/ 	.byte	0x04, 0x36
        /*009a*/ 	.short	(.L_25 - .L_24)
.L_24:
        /*009c*/ 	.word	0x00000008
.L_25:


//--------------------- .nv.callgraph             --------------------------
	.section	.nv.callgraph,"",@"SHT_CUDA_CALLGRAPH"
	.align	4
	.sectionentsize	8
	.align		4
        /*0000*/ 	.word	0x00000000
	.align		4
        /*0004*/ 	.word	0xffffffff
	.align		4
        /*0008*/ 	.word	0x00000000
	.align		4
        /*000c*/ 	.word	0xfffffffe
	.align		4
        /*0010*/ 	.word	0x00000000
	.align		4
        /*0014*/ 	.word	0xfffffffd
	.align		4
        /*0018*/ 	.word	0x00000000
	.align		4
        /*001c*/ 	.word	0xfffffffc


//--------------------- .text.matrixMultiplyShared --------------------------
	.section	.text.matrixMultiplyShared,"ax",@progbits
	.align	128
        .global         matrixMultiplyShared
        .type           matrixMultiplyShared,@function
        .size           matrixMultiplyShared,(.L_x_4 - matrixMultiplyShared)
        .other          matrixMultiplyShared,@"STO_CUDA_ENTRY STV_DEFAULT"
matrixMultiplyShared:
.text.matrixMultiplyShared:
[----:B------:R-:W-:Y:S01]  /*0000*/  LDC R1, c[0x0][0x37c] ;  /* 0x0000df00ff017b82 */ /* 0x000fe20000000800 */
[----:B------:R-:W0:Y:S01]  /*0010*/  S2R R3, SR_CTAID.Y ;  /* 0x0000000000037919 */ /* 0x000e220000002600 */
[----:B------:R-:W1:Y:S01]  /*0020*/  LDCU UR7, c[0x0][0x3a0] ;  /* 0x00007400ff0777ac */ /* 0x000e620008000800 */
[----:B------:R-:W-:Y:S01]  /*0030*/  HFMA2 R23, -RZ, RZ, 0, 0 ;  /* 0x00000000ff177431 */ /* 0x000fe200000001ff */
[----:B------:R-:W0:Y:S01]  /*0040*/  S2R R14, SR_TID.Y ;  /* 0x00000000000e7919 */ /* 0x000e220000002200 */
[----:B------:R-:W2:Y:S01]  /*0050*/  LDCU.64 UR10, c[0x0][0x358] ;  /* 0x00006b00ff0a77ac */ /* 0x000ea20008000a00 */
[----:B------:R-:W3:Y:S01]  /*0060*/  S2R R6, SR_CTAID.X ;  /* 0x0000000000067919 */ /* 0x000ee20000002500 */
[----:B------:R-:W3:Y:S01]  /*0070*/  S2R R13, SR_TID.X ;  /* 0x00000000000d7919 */ /* 0x000ee20000002100 */
[----:B-1----:R-:W-:Y:S01]  /*0080*/  UISETP.GE.AND UP0, UPT, UR7, 0x1, UPT ;  /* 0x000000010700788c */ /* 0x002fe2000bf06270 */
[----:B0-----:R-:W-:Y:S02]  /*0090*/  LEA R0, R3, R14, 0x4 ;  /* 0x0000000e03007211 */ /* 0x001fe400078e20ff */
[----:B---3--:R-:W-:-:S06]  /*00a0*/  LEA R3, R6, R13, 0x4 ;  /* 0x0000000d06037211 */ /* 0x008fcc00078e20ff */
[----:B--2---:R-:W-:Y:S05]  /*00b0*/  BRA.U !UP0, `(.L_x_0) ;  /* 0x0000000d08387547 */ /* 0x004fea000b800000 */
[----:B------:R-:W0:Y:S01]  /*00c0*/  S2UR UR6, SR_CgaCtaId ;  /* 0x00000000000679c3 */ /* 0x000e220000008800 */
[----:B------:R-:W-:Y:S01]  /*00d0*/  UMOV UR4, 0x400 ;  /* 0x0000040000047882 */ /* 0x000fe20000000000 */
[----:B------:R-:W-:Y:S01]  /*00e0*/  UISETP.GE.U32.AND UP0, UPT, UR7, 0x11, UPT ;  /* 0x000000110700788c */ /* 0x000fe2000bf06070 */
[----:B------:R-:W-:Y:S01]  /*00f0*/  MOV R23, RZ ;  /* 0x000000ff00177202 */ /* 0x000fe20000000f00 */
[----:B------:R-:W-:Y:S02]  /*0100*/  UIADD3 UR5, UPT, UPT, UR4, 0x400, URZ ;  /* 0x0000040004057890 */ /* 0x000fe4000fffe0ff */
[----:B------:R-:W-:Y:S02]  /*0110*/  UIADD3 UR8, UPT, UPT, UR7, -0x1, URZ ;  /* 0xffffffff07087890 */ /* 0x000fe4000fffe0ff */
[----:B0-----:R-:W-:Y:S02]  /*0120*/  ULEA UR4, UR6, UR4, 0x18 ;  /* 0x0000000406047291 */ /* 0x001fe4000f8ec0ff */
[----:B------:R-:W-:-:S04]  /*0130*/  ULEA UR5, UR6, UR5, 0x18 ;  /* 0x0000000506057291 */ /* 0x000fc8000f8ec0ff */
[C---:B------:R-:W-:Y:S01]  /*0140*/  LEA R2, R14.reuse, UR4, 0x6 ;  /* 0x000000040e027c11 */ /* 0x040fe2000f8e30ff */
[----:B------:R-:W-:Y:S01]  /*0150*/  UMOV UR4, URZ ;  /* 0x000000ff00047c82 */ /* 0x000fe20008000000 */
[C---:B------:R-:W-:Y:S02]  /*0160*/  LEA R16, R13.reuse, UR5, 0x2 ;  /* 0x000000050d107c11 */ /* 0x040fe4000f8e10ff */
[----:B------:R-:W-:Y:S02]  /*0170*/  LEA R22, R13, R2, 0x2 ;  /* 0x000000020d167211 */ /* 0x000fe400078e10ff */
[----:B------:R-:W-:Y:S01]  /*0180*/  LEA R20, R14, R16, 0x6 ;  /* 0x000000100e147211 */ /* 0x000fe200078e30ff */
[----:B------:R-:W-:Y:S06]  /*0190*/  BRA.U !UP0, `(.L_x_1) ;  /* 0x0000000908107547 */ /* 0x000fec000b800000 */
[----:B------:R-:W0:Y:S01]  /*01a0*/  LDCU.64 UR12, c[0x0][0x398] ;  /* 0x00007300ff0c77ac */ /* 0x000e220008000a00 */
[----:B------:R-:W1:Y:S01]  /*01b0*/  LDC R12, c[0x0][0x39c] ;  /* 0x0000e700ff0c7b82 */ /* 0x000e620000000800 */
[----:B------:R-:W-:Y:S01]  /*01c0*/  IADD3 R4, PT, PT, R14, 0x10, RZ ;  /* 0x000000100e047810 */ /* 0x000fe20007ffe0ff */
[----:B------:R-:W-:Y:S01]  /*01d0*/  IMAD R18, R0, UR7, R13 ;  /* 0x0000000700127c24 */ /* 0x000fe2000f8e020d */
[----:B------:R-:W-:Y:S01]  /*01e0*/  ULEA.HI UR4, UR8, 0x1, URZ, 0x1c ;  /* 0x0000000108047891 */ /* 0x000fe2000f8fe0ff */
[----:B------:R-:W-:Y:S01]  /*01f0*/  MOV R23, RZ ;  /* 0x000000ff00177202 */ /* 0x000fe20000000f00 */
[----:B------:R-:W2:Y:S01]  /*0200*/  LDCU UR6, c[0x0][0x3a0] ;  /* 0x00007400ff0677ac */ /* 0x000ea20008000800 */
[----:B------:R-:W-:Y:S02]  /*0210*/  MOV R17, R13 ;  /* 0x0000000d00117202 */ /* 0x000fe40000000f00 */
[----:B------:R-:W-:Y:S01]  /*0220*/  MOV R15, R14 ;  /* 0x0000000e000f7202 */ /* 0x000fe20000000f00 */
[----:B------:R-:W-:Y:S01]  /*0230*/  ULOP3.LUT UR4, UR4, 0x1ffffffe, URZ, 0xc0, !UPT ;  /* 0x1ffffffe04047892 */ /* 0x000fe2000f8ec0ff */
[----:B------:R-:W-:-:S03]  /*0240*/  UMOV UR5, 0x10 ;  /* 0x0000001000057882 */ /* 0x000fc60000000000 */
[----:B------:R-:W-:Y:S01]  /*0250*/  UIADD3 UR4, UPT, UPT, -UR4, URZ, URZ ;  /* 0x000000ff04047290 */ /* 0x000fe2000fffe1ff */
[--C-:B0-----:R-:W-:Y:S01]  /*0260*/  IMAD R4, R4, UR13, R13.reuse ;  /* 0x0000000d04047c24 */ /* 0x101fe2000f8e020d */
[----:B------:R-:W-:Y:S01]  /*0270*/  ISETP.GE.AND P1, PT, R0, UR12, PT ;  /* 0x0000000c00007c0c */ /* 0x000fe2000bf26270 */
[----:B------:R-:W-:-:S03]  /*0280*/  IMAD R19, R14, UR13, R13 ;  /* 0x0000000d0e137c24 */ /* 0x000fc6000f8e020d */
[C---:B------:R-:W-:Y:S02]  /*0290*/  LEA R21, R6.reuse, R4, 0x4 ;  /* 0x0000000406157211 */ /* 0x040fe400078e20ff */
[----:B--2---:R-:W-:-:S07]  /*02a0*/  LEA R19, R6, R19, 0x4 ;  /* 0x0000001306137211 */ /* 0x004fce00078e20ff */
.L_x_2:
[----:B-1----:R-:W-:Y:S01]  /*02b0*/  ISETP.GE.AND P0, PT, R3, R12, PT ;  /* 0x0000000c0300720c */ /* 0x002fe20003f06270 */
[----:B------:R-:W-:Y:S01]  /*02c0*/  UMOV UR7, UR6 ;  /* 0x0000000600077c82 */ /* 0x000fe20008000000 */
[----:B------:R-:W-:Y:S01]  /*02d0*/  HFMA2 R27, -RZ, RZ, 0, 0 ;  /* 0x00000000ff1b7431 */ /* 0x000fe200000001ff */
[----:B------:R-:W-:Y:S02]  /*02e0*/  ISETP.GE.U32.OR P2, PT, R17, UR7, P1 ;  /* 0x0000000711007c0c */ /* 0x000fe40008f46470 */
[----:B------:R-:W-:Y:S02]  /*02f0*/  ISETP.GE.U32.OR P3, PT, R15, UR7, P0 ;  /* 0x000000070f007c0c */ /* 0x000fe40008766470 */
[----:B------:R-:W-:-:S09]  /*0300*/  MOV R29, RZ ;  /* 0x000000ff001d7202 */ /* 0x000fd20000000f00 */
[----:B------:R-:W0:Y:S08]  /*0310*/  @!P2 LDC.64 R6, c[0x0][0x380] ;  /* 0x0000e000ff06ab82 */ /* 0x000e300000000a00 */
[----:B------:R-:W1:Y:S01]  /*0320*/  @!P3 LDC.64 R4, c[0x0][0x388] ;  /* 0x0000e200ff04bb82 */ /* 0x000e620000000a00 */
[----:B0-----:R-:W-:-:S05]  /*0330*/  @!P2 IMAD.WIDE.U32 R6, R18, 0x4, R6 ;  /* 0x000000041206a825 */ /* 0x001fca00078e0006 */
[----:B------:R-:W2:Y:S01]  /*0340*/  @!P2 LDG.E R27, desc[UR10][R6.64] ;  /* 0x0000000a061ba981 */ /* 0x000ea2000c1e1900 */
[----:B-1----:R-:W-:-:S05]  /*0350*/  @!P3 IMAD.WIDE.U32 R4, R19, 0x4, R4 ;  /* 0x000000041304b825 */ /* 0x002fca00078e0004 */
[----:B------:R-:W3:Y:S04]  /*0360*/  @!P3 LDG.E R29, desc[UR10][R4.64] ;  /* 0x0000000a041db981 */ /* 0x000ee8000c1e1900 */
[----:B--2---:R-:W-:Y:S04]  /*0370*/  STS [R22], R27 ;  /* 0x0000001b16007388 */ /* 0x004fe80000000800 */
[----:B---3--:R-:W-:Y:S01]  /*0380*/  STS [R20], R29 ;  /* 0x0000001d14007388 */ /* 0x008fe20000000800 */
[----:B------:R-:W-:Y:S06]  /*0390*/  BAR.SYNC.DEFER_BLOCKING 0x0 ;  /* 0x0000000000007b1d */ /* 0x000fec0000010000 */
[----:B------:R-:W-:Y:S04]  /*03a0*/  LDS R24, [R16] ;  /* 0x0000000010187984 */ /* 0x000fe80000000800 */
[----:B------:R-:W0:Y:S04]  /*03b0*/  LDS.128 R8, [R2] ;  /* 0x0000000002087984 */ /* 0x000e280000000c00 */
[----:B------:R-:W1:Y:S04]  /*03c0*/  LDS R26, [R16+0x40] ;  /* 0x00004000101a7984 */ /* 0x000e680000000800 */
[----:B------:R-:W2:Y:S04]  /*03d0*/  LDS R25, [R16+0x80] ;  /* 0x0000800010197984 */ /* 0x000ea80000000800 */
[----:B------:R-:W-:Y:S04]  /*03e0*/  LDS.128 R4, [R2+0x10] ;  /* 0x0000100002047984 */ /* 0x000fe80000000c00 */
[----:B------:R-:W-:Y:S04]  /*03f0*/  LDS R28, [R16+0x300] ;  /* 0x00030000101c7984 */ /* 0x000fe80000000800 */
[----:B------:R-:W-:Y:S01]  /*0400*/  LDS R29, [R16+0x340] ;  /* 0x00034000101d7984 */ /* 0x000fe20000000800 */
[----:B0-----:R-:W-:-:S03]  /*0410*/  FFMA R24, R8, R24, R23 ;  /* 0x0000001808187223 */ /* 0x001fc60000000017 */
[----:B------:R-:W0:Y:S01]  /*0420*/  LDS R8, [R16+0xc0] ;  /* 0x0000c00010087984 */ /* 0x000e220000000800 */
[----:B-1----:R-:W-:-:S03]  /*0430*/  FFMA R24, R26, R9, R24 ;  /* 0x000000091a187223 */ /* 0x002fc60000000018 */
[----:B------:R-:W1:Y:S04]  /*0440*/  LDS R9, [R16+0x100] ;  /* 0x0001000010097984 */ /* 0x000e680000000800 */
[----:B------:R-:W3:Y:S04]  /*0450*/  LDS R26, [R16+0x140] ;  /* 0x00014000101a7984 */ /* 0x000ee80000000800 */
[----:B------:R-:W4:Y:S01]  /*0460*/  LDS R23, [R16+0x180] ;  /* 0x0001800010177984 */ /* 0x000f220000000800 */
[----:B--2---:R-:W-:-:S03]  /*0470*/  FFMA R25, R25, R10, R24 ;  /* 0x0000000a19197223 */ /* 0x004fc60000000018 */
[----:B------:R-:W2:Y:S01]  /*0480*/  LDS R24, [R16+0x1c0] ;  /* 0x0001c00010187984 */ /* 0x000ea20000000800 */
[----:B0-----:R-:W-:-:S03]  /*0490*/  FFMA R11, R8, R11, R25 ;  /* 0x0000000b080b7223 */ /* 0x001fc60000000019 */
[----:B------:R-:W-:Y:S01]  /*04a0*/  LDS R25, [R16+0x200] ;  /* 0x0002000010197984 */ /* 0x000fe20000000800 */
[----:B-1----:R-:W-:-:S04]  /*04b0*/  FFMA R9, R4, R9, R11 ;  /* 0x0000000904097223 */ /* 0x002fc8000000000b */
[----:B---3--:R-:W-:Y:S02]  /*04c0*/  FFMA R4, R26, R5, R9 ;  /* 0x000000051a047223 */ /* 0x008fe40000000009 */
[----:B------:R-:W0:Y:S04]  /*04d0*/  LDS.128 R8, [R2+0x20] ;  /* 0x0000200002087984 */ /* 0x000e280000000c00 */
[----:B------:R-:W1:Y:S01]  /*04e0*/  LDS R26, [R16+0x240] ;  /* 0x00024000101a7984 */ /* 0x000e620000000800 */
[----:B----4-:R-:W-:-:S03]  /*04f0*/  FFMA R5, R23, R6, R4 ;  /* 0x0000000617057223 */ /* 0x010fc60000000004 */
[----:B------:R-:W3:Y:S01]  /*0500*/  LDS R23, [R16+0x280] ;  /* 0x0002800010177984 */ /* 0x000ee20000000800 */
[----:B------:R-:W-:-:S03]  /*0510*/  IADD3 R4, PT, PT, R17, 0x10, RZ ;  /* 0x0000001011047810 */ /* 0x000fc60007ffe0ff */
[----:B------:R-:W4:Y:S01]  /*0520*/  LDS R6, [R16+0x2c0] ;  /* 0x0002c00010067984 */ /* 0x000f220000000800 */
[----:B------:R-:W-:Y:S01]  /*0530*/  ISETP.GE.U32.OR P2, PT, R4, UR7, P1 ;  /* 0x0000000704007c0c */ /* 0x000fe20008f46470 */
[----:B--2---:R-:W-:Y:S02]  /*0540*/  FFMA R7, R24, R7, R5 ;  /* 0x0000000718077223 */ /* 0x004fe40000000005 */
[----:B------:R-:W-:Y:S10]  /*0550*/  LDS R24, [R16+0x3c0] ;  /* 0x0003c00010187984 */ /* 0x000ff40000000800 */
[----:B------:R-:W2:Y:S01]  /*0560*/  @!P2 LDC.64 R4, c[0x0][0x380] ;  /* 0x0000e000ff04ab82 */ /* 0x000ea20000000a00 */
[----:B0-----:R-:W-:-:S04]  /*0570*/  FFMA R7, R8, R25, R7 ;  /* 0x0000001908077223 */ /* 0x001fc80000000007 */
[----:B-1----:R-:W-:Y:S01]  /*0580*/  FFMA R26, R26, R9, R7 ;  /* 0x000000091a1a7223 */ /* 0x002fe20000000007 */
[----:B------:R-:W-:-:S03]  /*0590*/  @!P2 IADD3 R9, PT, PT, R18, 0x10, RZ ;  /* 0x000000101209a810 */ /* 0x000fc60007ffe0ff */
[----:B---3--:R-:W-:Y:S02]  /*05a0*/  FFMA R23, R23, R10, R26 ;  /* 0x0000000a17177223 */ /* 0x008fe4000000001a */
[----:B--2---:R-:W-:-:S04]  /*05b0*/  @!P2 IMAD.WIDE.U32 R8, R9, 0x4, R4 ;  /* 0x000000040908a825 */ /* 0x004fc800078e0004 */
[----:B----4-:R-:W-:Y:S02]  /*05c0*/  FFMA R25, R6, R11, R23 ;  /* 0x0000000b06197223 */ /* 0x010fe40000000017 */
[----:B------:R-:W-:Y:S04]  /*05d0*/  LDS R23, [R16+0x380] ;  /* 0x0003800010177984 */ /* 0x000fe80000000800 */
[----:B------:R-:W0:Y:S01]  /*05e0*/  LDS.128 R4, [R2+0x30] ;  /* 0x0000300002047984 */ /* 0x000e220000000c00 */
[----:B------:R-:W-:Y:S01]  /*05f0*/  HFMA2 R27, -RZ, RZ, 0, 0 ;  /* 0x00000000ff1b7431 */ /* 0x000fe200000001ff */
[----:B------:R-:W-:Y:S06]  /*0600*/  BAR.SYNC.DEFER_BLOCKING 0x0 ;  /* 0x0000000000007b1d */ /* 0x000fec0000010000 */
[----:B------:R-:W2:Y:S01]  /*0610*/  @!P2 LDG.E R27, desc[UR10][R8.64] ;  /* 0x0000000a081ba981 */ /* 0x000ea2000c1e1900 */
[----:B------:R-:W-:-:S04]  /*0620*/  IADD3 R10, PT, PT, R15, 0x10, RZ ;  /* 0x000000100f0a7810 */ /* 0x000fc80007ffe0ff */
[----:B------:R-:W-:-:S13]  /*0630*/  ISETP.GE.U32.OR P0, PT, R10, UR7, P0 ;  /* 0x000000070a007c0c */ /* 0x000fda0008706470 */
[----:B------:R-:W1:Y:S01]  /*0640*/  @!P0 LDC.64 R10, c[0x0][0x388] ;  /* 0x0000e200ff0a8b82 */ /* 0x000e620000000a00 */
[----:B--2---:R1:W-:Y:S02]  /*0650*/  STS [R22], R27 ;  /* 0x0000001b16007388 */ /* 0x0043e40000000800 */
[----:B-1----:R-:W-:Y:S01]  /*0660*/  @!P0 IMAD.WIDE.U32 R26, R21, 0x4, R10 ;  /* 0x00000004151a8825 */ /* 0x002fe200078e000a */
[----:B------:R-:W-:-:S06]  /*0670*/  MOV R11, RZ ;  /* 0x000000ff000b7202 */ /* 0x000fcc0000000f00 */
[----:B------:R-:W2:Y:S01]  /*0680*/  @!P0 LDG.E R11, desc[UR10][R26.64] ;  /* 0x0000000a1a0b8981 */ /* 0x000ea2000c1e1900 */
[----:B0-----:R-:W-:-:S04]  /*0690*/  FFMA R4, R4, R28, R25 ;  /* 0x0000001c04047223 */ /* 0x001fc80000000019 */
[----:B------:R-:W-:-:S04]  /*06a0*/  FFMA R28, R29, R5, R4 ;  /* 0x000000051d1c7223 */ /* 0x000fc80000000004 */
[----:B------:R-:W-:-:S04]  /*06b0*/  FFMA R23, R23, R6, R28 ;  /* 0x0000000617177223 */ /* 0x000fc8000000001c */
[----:B------:R-:W-:Y:S01]  /*06c0*/  FFMA R7, R24, R7, R23 ;  /* 0x0000000718077223 */ /* 0x000fe20000000017 */
[----:B------:R-:W-:-:S04]  /*06d0*/  UIADD3 UR4, UPT, UPT, UR4, 0x2, URZ ;  /* 0x0000000204047890 */ /* 0x000fc8000fffe0ff */
[----:B------:R-:W-:Y:S01]  /*06e0*/  UISETP.NE.AND UP0, UPT, UR4, URZ, UPT ;  /* 0x000000ff0400728c */ /* 0x000fe2000bf05270 */
[----:B------:R-:W-:Y:S02]  /*06f0*/  IADD3 R15, PT, PT, R15, 0x20, RZ ;  /* 0x000000200f0f7810 */ /* 0x000fe40007ffe0ff */
[----:B------:R-:W-:Y:S02]  /*0700*/  IADD3 R17, PT, PT, R17, 0x20, RZ ;  /* 0x0000002011117810 */ /* 0x000fe40007ffe0ff */
[----:B------:R-:W-:Y:S02]  /*0710*/  IADD3 R18, PT, PT, R18, 0x20, RZ ;  /* 0x0000002012127810 */ /* 0x000fe40007ffe0ff */
[C---:B------:R-:W-:Y:S02]  /*0720*/  LEA R19, R12.reuse, R19, 0x5 ;  /* 0x000000130c137211 */ /* 0x040fe400078e28ff */
[----:B------:R-:W-:Y:S01]  /*0730*/  LEA R21, R12, R21, 0x5 ;  /* 0x000000150c157211 */ /* 0x000fe200078e28ff */
[----:B------:R-:W-:Y:S01]  /*0740*/  UIADD3 UR5, UPT, UPT, UR5, 0x20, URZ ;  /* 0x0000002005057890 */ /* 0x000fe2000fffe0ff */
[----:B--2---:R-:W-:Y:S01]  /*0750*/  STS [R20], R11 ;  /* 0x0000000b14007388 */ /* 0x004fe20000000800 */
[----:B------:R-:W-:Y:S06]  /*0760*/  BAR.SYNC.DEFER_BLOCKING 0x0 ;  /* 0x0000000000007b1d */ /* 0x000fec0000010000 */
[----:B------:R-:W-:Y:S04]  /*0770*/  LDS R25, [R16] ;  /* 0x0000000010197984 */ /* 0x000fe80000000800 */
[----:B------:R-:W0:Y:S04]  /*0780*/  LDS.128 R8, [R2] ;  /* 0x0000000002087984 */ /* 0x000e280000000c00 */
[----:B------:R-:W1:Y:S04]  /*0790*/  LDS R4, [R16+0x40] ;  /* 0x0000400010047984 */ /* 0x000e680000000800 */
[----:B------:R-:W2:Y:S04]  /*07a0*/  LDS R23, [R16+0x80] ;  /* 0x0000800010177984 */ /* 0x000ea80000000800 */
[----:B------:R-:W3:Y:S01]  /*07b0*/  LDS R27, [R16+0xc0] ;  /* 0x0000c000101b7984 */ /* 0x000ee20000000800 */
[----:B0-----:R-:W-:-:S03]  /*07c0*/  FFMA R25, R8, R25, R7 ;  /* 0x0000001908197223 */ /* 0x001fc60000000007 */
[----:B------:R-:W-:Y:S01]  /*07d0*/  LDS R8, [R16+0x140] ;  /* 0x0001400010087984 */ /* 0x000fe20000000800 */
[----:B-1----:R-:W-:-:S03]  /*07e0*/  FFMA R24, R4, R9, R25 ;  /* 0x0000000904187223 */ /* 0x002fc60000000019 */
[----:B------:R-:W-:Y:S04]  /*07f0*/  LDS R9, [R16+0x100] ;  /* 0x0001000010097984 */ /* 0x000fe80000000800 */
[----:B------:R-:W0:Y:S01]  /*0800*/  LDS.128 R4, [R2+0x10] ;  /* 0x0000100002047984 */ /* 0x000e220000000c00 */
[----:B--2---:R-:W-:-:S03]  /*0810*/  FFMA R10, R23, R10, R24 ;  /* 0x0000000a170a7223 */ /* 0x004fc60000000018 */
[----:B------:R-:W1:Y:S01]  /*0820*/  LDS R25, [R16+0x180] ;  /* 0x0001800010197984 */ /* 0x000e620000000800 */
[----:B---3--:R-:W-:-:S03]  /*0830*/  FFMA R11, R27, R11, R10 ;  /* 0x0000000b1b0b7223 */ /* 0x008fc6000000000a */
[----:B------:R-:W-:Y:S04]  /*0840*/  LDS R24, [R16+0x240] ;  /* 0x0002400010187984 */ /* 0x000fe80000000800 */
[----:B------:R-:W-:Y:S01]  /*0850*/  LDS R23, [R16+0x280] ;  /* 0x0002800010177984 */ /* 0x000fe20000000800 */
[----:B0-----:R-:W-:-:S03]  /*0860*/  FFMA R9, R4, R9, R11 ;  /* 0x0000000904097223 */ /* 0x001fc6000000000b */
[----:B------:R-:W0:Y:S01]  /*0870*/  LDS R4, [R16+0x1c0] ;  /* 0x0001c00010047984 */ /* 0x000e220000000800 */
[----:B------:R-:W-:-:S03]  /*0880*/  FFMA R26, R8, R5, R9 ;  /* 0x00000005081a7223 */ /* 0x000fc60000000009 */
[----:B------:R-:W-:Y:S04]  /*0890*/  LDS R5, [R16+0x200] ;  /* 0x0002000010057984 */ /* 0x000fe80000000800 */
[----:B------:R-:W2:Y:S01]  /*08a0*/  LDS.128 R8, [R2+0x20] ;  /* 0x0000200002087984 */ /* 0x000ea20000000c00 */
[----:B-1----:R-:W-:-:S04]  /*08b0*/  FFMA R25, R25, R6, R26 ;  /* 0x0000000619197223 */ /* 0x002fc8000000001a */
[----:B0-----:R-:W-:Y:S02]  /*08c0*/  FFMA R7, R4, R7, R25 ;  /* 0x0000000704077223 */ /* 0x001fe40000000019 */
[----:B------:R-:W-:Y:S02]  /*08d0*/  LDS R25, [R16+0x3c0] ;  /* 0x0003c00010197984 */ /* 0x000fe40000000800 */
[----:B--2---:R-:W-:Y:S02]  /*08e0*/  FFMA R5, R8, R5, R7 ;  /* 0x0000000508057223 */ /* 0x004fe40000000007 */
[----:B------:R-:W0:Y:S02]  /*08f0*/  LDS R8, [R16+0x2c0] ;  /* 0x0002c00010087984 */ /* 0x000e240000000800 */
[----:B------:R-:W-:Y:S02]  /*0900*/  FFMA R26, R24, R9, R5 ;  /* 0x00000009181a7223 */ /* 0x000fe40000000005 */
[----:B------:R-:W-:Y:S04]  /*0910*/  LDS R9, [R16+0x300] ;  /* 0x0003000010097984 */ /* 0x000fe80000000800 */
[----:B------:R-:W1:Y:S01]  /*0920*/  LDS.128 R4, [R2+0x30] ;  /* 0x0000300002047984 */ /* 0x000e620000000c00 */
[----:B------:R-:W-:-:S03]  /*0930*/  FFMA R23, R23, R10, R26 ;  /* 0x0000000a17177223 */ /* 0x000fc6000000001a */
[----:B------:R-:W2:Y:S04]  /*0940*/  LDS R24, [R16+0x340] ;  /* 0x0003400010187984 */ /* 0x000ea80000000800 */
[----:B------:R-:W3:Y:S01]  /*0950*/  LDS R10, [R16+0x380] ;  /* 0x00038000100a7984 */ /* 0x000ee20000000800 */
[----:B0-----:R-:W-:-:S04]  /*0960*/  FFMA R11, R8, R11, R23 ;  /* 0x0000000b080b7223 */ /* 0x001fc80000000017 */
[----:B-1----:R-:W-:-:S04]  /*0970*/  FFMA R9, R4, R9, R11 ;  /* 0x0000000904097223 */ /* 0x002fc8000000000b */
[----:B--2---:R-:W-:-:S04]  /*0980*/  FFMA R5, R24, R5, R9 ;  /* 0x0000000518057223 */ /* 0x004fc80000000009 */
[----:B---3--:R-:W-:-:S04]  /*0990*/  FFMA R6, R10, R6, R5 ;  /* 0x000000060a067223 */ /* 0x008fc80000000005 */
[----:B------:R-:W-:Y:S01]  /*09a0*/  FFMA R23, R25, R7, R6 ;  /* 0x0000000719177223 */ /* 0x000fe20000000006 */
[----:B------:R-:W-:Y:S06]  /*09b0*/  BAR.SYNC.DEFER_BLOCKING 0x0 ;  /* 0x0000000000007b1d */ /* 0x000fec0000010000 */
[----:B------:R-:W-:Y:S05]  /*09c0*/  BRA.U UP0, `(.L_x_2) ;  /* 0xfffffff900387547 */ /* 0x000fea000b83ffff */
[----:B------:R-:W-:-:S12]  /*09d0*/  UIADD3 UR4, UPT, UPT, UR5, -0x10, URZ ;  /* 0xfffffff005047890 */ /* 0x000fd8000fffe0ff */
.L_x_1:
[----:B------:R-:W-:-:S09]  /*09e0*/  ULOP3.LUT UP0, URZ, UR8, 0x10, URZ, 0xc0, !UPT ;  /* 0x0000001008ff7892 */ /* 0x000fd2000f80c0ff */
[----:B------:R-:W-:Y:S05]  /*09f0*/  BRA.U UP0, `(.L_x_0) ;  /* 0x0000000100e87547 */ /* 0x000fea000b800000 */
[----:B------:R-:W0:Y:S01]  /*0a00*/  LDCU UR5, c[0x0][0x398] ;  /* 0x00007300ff0577ac */ /* 0x000e220008000800 */
[----:B------:R-:W-:Y:S01]  /*0a10*/  IADD3 R7, PT, PT, R13, UR4, RZ ;  /* 0x000000040d077c10 */ /* 0x000fe2000fffe0ff */
[----:B------:R-:W-:Y:S01]  /*0a20*/  HFMA2 R15, -RZ, RZ, 0, 0 ;  /* 0x00000000ff0f7431 */ /* 0x000fe200000001ff */
[----:B------:R-:W-:Y:S01]  /*0a30*/  IADD3 R14, PT, PT, R14, UR4, RZ ;  /* 0x000000040e0e7c10 */ /* 0x000fe2000fffe0ff */
[----:B------:R-:W1:Y:S01]  /*0a40*/  LDCU UR6, c[0x0][0x39c] ;  /* 0x00007380ff0677ac */ /* 0x000e620008000800 */
[----:B------:R-:W-:Y:S02]  /*0a50*/  ISETP.GE.U32.AND P0, PT, R7, UR7, PT ;  /* 0x0000000707007c0c */ /* 0x000fe4000bf06070 */
[----:B------:R-:W-:Y:S02]  /*0a60*/  ISETP.GE.U32.AND P1, PT, R14, UR7, PT ;  /* 0x000000070e007c0c */ /* 0x000fe4000bf26070 */
[----:B------:R-:W-:Y:S02]  /*0a70*/  MOV R25, RZ ;  /* 0x000000ff00197202 */ /* 0x000fe40000000f00 */
[----:B0-----:R-:W-:-:S02]  /*0a80*/  ISETP.GE.OR P0, PT, R0, UR5, P0 ;  /* 0x0000000500007c0c */ /* 0x001fc40008706670 */
[----:B-1----:R-:W-:-:S11]  /*0a90*/  ISETP.GE.OR P1, PT, R3, UR6, P1 ;  /* 0x0000000603007c0c */ /* 0x002fd60008f26670 */
[----:B------:R-:W0:Y:S01]  /*0aa0*/  @!P0 LDC.64 R8, c[0x0][0x380] ;  /* 0x0000e000ff088b82 */ /* 0x000e220000000a00 */
[----:B------:R-:W-:Y:S02]  /*0ab0*/  @!P0 IMAD R7, R0, UR7, R7 ;  /* 0x0000000700078c24 */ /* 0x000fe4000f8e0207 */
[----:B------:R-:W-:-:S05]  /*0ac0*/  @!P1 IMAD R13, R14, UR6, R3 ;  /* 0x000000060e0d9c24 */ /* 0x000fca000f8e0203 */
        /* <DEDUP_REMOVED lines=12> */
[----:B------:R-:W3:Y:S04]  /*0b90*/  LDS R26, [R16+0xc0] ;  /* 0x0000c000101a7984 */ /* 0x000ee80000000800 */
[----:B------:R-:W-:Y:S04]  /*0ba0*/  LDS R17, [R16+0x100] ;  /* 0x0001000010117984 */ /* 0x000fe80000000800 */
[----:B------:R-:W4:Y:S04]  /*0bb0*/  LDS.128 R8, [R2+0x10] ;  /* 0x0000100002087984 */ /* 0x000f280000000c00 */
[----:B------:R-:W5:Y:S04]  /*0bc0*/  LDS R18, [R16+0x140] ;  /* 0x0001400010127984 */ /* 0x000f680000000800 */
[----:B------:R-:W5:Y:S04]  /*0bd0*/  LDS R19, [R16+0x180] ;  /* 0x0001800010137984 */ /* 0x000f680000000800 */
[----:B------:R-:W5:Y:S04]  /*0be0*/  LDS R24, [R16+0x1c0] ;  /* 0x0001c00010187984 */ /* 0x000f680000000800 */
[----:B------:R-:W-:Y:S01]  /*0bf0*/  LDS R25, [R16+0x200] ;  /* 0x0002000010197984 */ /* 0x000fe20000000800 */
[----:B0-----:R-:W-:-:S03]  /*0c00*/  FFMA R20, R4, R14, R23 ;  /* 0x0000000e04147223 */ /* 0x001fc60000000017 */
[----:B------:R-:W0:Y:S01]  /*0c10*/  LDS.128 R12, [R2+0x20] ;  /* 0x00002000020c7984 */ /* 0x000e220000000c00 */
[----:B-1----:R-:W-:-:S03]  /*0c20*/  FFMA R20, R27, R5, R20 ;  /* 0x000000051b147223 */ /* 0x002fc60000000014 */
[----:B------:R-:W1:Y:S01]  /*0c30*/  LDS R4, [R16+0x240] ;  /* 0x0002400010047984 */ /* 0x000e620000000800 */
[----:B--2---:R-:W-:-:S03]  /*0c40*/  FFMA R21, R21, R6, R20 ;  /* 0x0000000615157223 */ /* 0x004fc60000000014 */
[----:B------:R-:W2:Y:S04]  /*0c50*/  LDS R5, [R16+0x280] ;  /* 0x0002800010057984 */ /* 0x000ea80000000800 */
[----:B------:R-:W2:Y:S01]  /*0c60*/  LDS R6, [R16+0x2c0] ;  /* 0x0002c00010067984 */ /* 0x000ea20000000800 */
[----:B---3--:R-:W-:-:S03]  /*0c70*/  FFMA R27, R26, R7, R21 ;  /* 0x000000071a1b7223 */ /* 0x008fc60000000015 */
[----:B------:R-:W-:Y:S04]  /*0c80*/  LDS R7, [R16+0x300] ;  /* 0x0003000010077984 */ /* 0x000fe80000000800 */
[----:B------:R-:W3:Y:S01]  /*0c90*/  LDS.128 R20, [R2+0x30] ;  /* 0x0000300002147984 */ /* 0x000ee20000000c00 */
[----:B----4-:R-:W-:-:S03]  /*0ca0*/  FFMA R27, R8, R17, R27 ;  /* 0x00000011081b7223 */ /* 0x010fc6000000001b */
[----:B------:R-:W4:Y:S04]  /*0cb0*/  LDS R26, [R16+0x340] ;  /* 0x00034000101a7984 */ /* 0x000f280000000800 */
[----:B------:R-:W4:Y:S01]  /*0cc0*/  LDS R17, [R16+0x380] ;  /* 0x0003800010117984 */ /* 0x000f220000000800 */
[----:B-----5:R-:W-:-:S03]  /*0cd0*/  FFMA R18, R18, R9, R27 ;  /* 0x0000000912127223 */ /* 0x020fc6000000001b */
[----:B------:R-:W5:Y:S01]  /*0ce0*/  LDS R8, [R16+0x3c0] ;  /* 0x0003c00010087984 */ /* 0x000f620000000800 */
[----:B------:R-:W-:-:S04]  /*0cf0*/  FFMA R19, R19, R10, R18 ;  /* 0x0000000a13137223 */ /* 0x000fc80000000012 */
[----:B------:R-:W-:-:S04]  /*0d00*/  FFMA R11, R24, R11, R19 ;  /* 0x0000000b180b7223 */ /* 0x000fc80000000013 */
[----:B0-----:R-:W-:-:S04]  /*0d10*/  FFMA R11, R12, R25, R11 ;  /* 0x000000190c0b7223 */ /* 0x001fc8000000000b */
[----:B-1----:R-:W-:-:S04]  /*0d20*/  FFMA R4, R4, R13, R11 ;  /* 0x0000000d04047223 */ /* 0x002fc8000000000b */
[----:B--2---:R-:W-:-:S04]  /*0d30*/  FFMA R5, R5, R14, R4 ;  /* 0x0000000e05057223 */ /* 0x004fc80000000004 */
[----:B------:R-:W-:-:S04]  /*0d40*/  FFMA R5, R6, R15, R5 ;  /* 0x0000000f06057223 */ /* 0x000fc80000000005 */
[----:B---3--:R-:W-:-:S04]  /*0d50*/  FFMA R5, R20, R7, R5 ;  /* 0x0000000714057223 */ /* 0x008fc80000000005 */
[----:B----4-:R-:W-:-:S04]  /*0d60*/  FFMA R26, R26, R21, R5 ;  /* 0x000000151a1a7223 */ /* 0x010fc80000000005 */
[----:B------:R-:W-:-:S04]  /*0d70*/  FFMA R17, R17, R22, R26 ;  /* 0x0000001611117223 */ /* 0x000fc8000000001a */
[----:B-----5:R-:W-:Y:S01]  /*0d80*/  FFMA R23, R8, R23, R17 ;  /* 0x0000001708177223 */ /* 0x020fe20000000011 */
[----:B------:R-:W-:Y:S06]  /*0d90*/  BAR.SYNC.DEFER_BLOCKING 0x0 ;  /* 0x0000000000007b1d */ /* 0x000fec0000010000 */
.L_x_0:
[----:B------:R-:W0:Y:S02]  /*0da0*/  LDCU.64 UR4, c[0x0][0x398] ;  /* 0x00007300ff0477ac */ /* 0x000e240008000a00 */
[----:B0-----:R-:W-:-:S04]  /*0db0*/  ISETP.GE.AND P0, PT, R3, UR5, PT ;  /* 0x0000000503007c0c */ /* 0x001fc8000bf06270 */
[----:B------:R-:W-:-:S13]  /*0dc0*/  ISETP.GE.OR P0, PT, R0, UR4, P0 ;  /* 0x0000000400007c0c */ /* 0x000fda0008706670 */
[----:B------:R-:W-:Y:S05]  /*0dd0*/  @P0 EXIT ;  /* 0x000000000000094d */ /* 0x000fea0003800000 */
[----:B------:R-:W0:Y:S01]  /*0de0*/  LDC.64 R4, c[0x0][0x390] ;  /* 0x0000e400ff047b82 */ /* 0x000e220000000a00 */
[----:B------:R-:W-:-:S04]  /*0df0*/  IMAD R3, R0, UR5, R3 ;  /* 0x0000000500037c24 */ /* 0x000fc8000f8e0203 */
[----:B0-----:R-:W-:-:S05]  /*0e00*/  IMAD.WIDE R2, R3, 0x4, R4 ;  /* 0x0000000403027825 */ /* 0x001fca00078e0204 */
[----:B------:R-:W-:Y:S01]  /*0e10*/  STG.E desc[UR10][R2.64], R23 ;  /* 0x0000001702007986 */ /* 0x000fe2000c10190a */
[----:B------:R-:W-:Y:S05]  /*0e20*/  EXIT ;  /* 0x000000000000794d */ /* 0x000fea0003800000 */
.L_x_3:
[----:B------:R-:W-:-:S00]  /*0e30*/  BRA `(.L_x_3) ;  /* 0xfffffffc00fc7947 */ /* 0x000fc0000383ffff */
[----:B------:R-:W-:-:S00]  /*0e40*/  NOP ;  /* 0x0000000000007918 */ /* 0x000fc00000000000 */
        /* <DEDUP_REMOVED lines=11> */
.L_x_4:


//--------------------- .nv.shared.matrixMultiplyShared --------------------------
	.section	.nv.shared.matrixMultiplyShared,"aw",@nobits
	.sectionflags	@""
	.align	4
.nv.shared.matrixMultiplyShared:
	.zero		3072


//--------------------- .nv.shared.reserved.0     --------------------------
	.section	.nv.shared.reserved.0,"aw",@nobits
	.weak		__nv_reservedSMEM_offset_0_alias
	.size		__nv_reservedSMEM_offset_0_alias, 0, 64
	.other		__nv_reservedSMEM_offset_0_alias,@"STO_CUDA_RESERVED_SHARED STV_DEFAULT"
__nv_reservedSMEM_offset_0_alias:
	.zero		0
	.zero		64


//--------------------- .nv.constant0.matrixMultiplyShared --------------------------
	.section	.nv.constant0.matrixMultiplyShared,"a",@progbits
	.sectionflags	@""
	.align	4
.nv.constant0.matrixMultiplyShared:
	.zero		932


//--------------------- SYMBOLS --------------------------

	.type		.nv.reservedSmem.offset0,@object
	.size		.nv.reservedSmem.offset0,0x4
	.type		.nv.reservedSmem.cap,@object
	.size		.nv.reservedSmem.cap,0x4
